//
// Generated by NVIDIA NVVM Compiler
//
// Compiler Build ID: CL-36424714
// Cuda compilation tools, release 13.0, V13.0.88
// Based on NVVM 20.0.0
//

.version 9.0
.target sm_100
.address_size 64

	// .globl	cuda_diffusion1

.visible .entry cuda_diffusion1(
	.param .u64 .ptr .align 1 cuda_diffusion1_param_0,
	.param .u32 cuda_diffusion1_param_1,
	.param .u16 cuda_diffusion1_param_2,
	.param .u32 cuda_diffusion1_param_3,
	.param .u64 .ptr .align 1 cuda_diffusion1_param_4,
	.param .u64 .ptr .align 1 cuda_diffusion1_param_5,
	.param .u64 .ptr .align 1 cuda_diffusion1_param_6,
	.param .u64 .ptr .align 1 cuda_diffusion1_param_7,
	.param .u64 .ptr .align 1 cuda_diffusion1_param_8,
	.param .u32 cuda_diffusion1_param_9
)
{
	.reg .pred 	%p<3>;
	.reg .b16 	%rs<2>;
	.reg .b32 	%r<21>;
	.reg .b32 	%f<22>;
	.reg .b64 	%rd<44>;

	ld.param.u64 	%rd6, [cuda_diffusion1_param_0];
	ld.param.u32 	%r5, [cuda_diffusion1_param_1];
	ld.param.u16 	%rs1, [cuda_diffusion1_param_2];
	ld.param.u32 	%r3, [cuda_diffusion1_param_3];
	ld.param.u64 	%rd11, [cuda_diffusion1_param_4];
	ld.param.u64 	%rd7, [cuda_diffusion1_param_5];
	ld.param.u64 	%rd8, [cuda_diffusion1_param_6];
	ld.param.u64 	%rd9, [cuda_diffusion1_param_7];
	ld.param.u64 	%rd10, [cuda_diffusion1_param_8];
	ld.param.u32 	%r4, [cuda_diffusion1_param_9];
	cvta.to.global.u64 	%rd1, %rd11;
	mov.u32 	%r6, %ctaid.x;
	mov.u32 	%r7, %nctaid.y;
	mov.u32 	%r8, %ctaid.y;
	mad.lo.s32 	%r9, %r6, %r7, %r8;
	mov.u32 	%r10, %ntid.x;
	mov.u32 	%r11, %tid.x;
	mad.lo.s32 	%r1, %r9, %r10, %r11;
	setp.ge.s32 	%p1, %r1, %r5;
	@%p1 bra 	$L__BB0_5;
	cvta.to.global.u64 	%rd12, %rd6;
	mul.wide.s32 	%rd13, %r1, 4;
	add.s64 	%rd14, %rd12, %rd13;
	ld.global.u32 	%r2, [%rd14];
	setp.lt.s32 	%p2, %r3, 1;
	@%p2 bra 	$L__BB0_3;
	cvt.u32.u16 	%r13, %rs1;
	mul.wide.u32 	%rd17, %r13, %r13;
	shl.b64 	%rd18, %rd17, 2;
	add.s64 	%rd43, %rd1, %rd18;
	mov.u64 	%rd42, %rd1;
	bra.uni 	$L__BB0_4;
$L__BB0_3:
	cvt.u32.u16 	%r12, %rs1;
	mul.wide.u32 	%rd15, %r12, %r12;
	shl.b64 	%rd16, %rd15, 2;
	add.s64 	%rd42, %rd1, %rd16;
	mov.u64 	%rd43, %rd1;
$L__BB0_4:
	cvta.to.global.u64 	%rd19, %rd10;
	mul.wide.s32 	%rd20, %r2, 4;
	add.s64 	%rd21, %rd43, %rd20;
	ld.global.f32 	%f1, [%rd21];
	cvt.u32.u16 	%r14, %rs1;
	mul.wide.u32 	%rd22, %r14, 4;
	add.s64 	%rd23, %rd21, %rd22;
	ld.global.f32 	%f2, [%rd23];
	sub.f32 	%f3, %f2, %f1;
	mul.lo.s32 	%r15, %r2, %r4;
	cvt.s64.s32 	%rd24, %r15;
	cvta.to.global.u64 	%rd25, %rd9;
	add.s64 	%rd26, %rd25, %rd24;
	ld.global.u8 	%r16, [%rd26];
	mul.wide.u32 	%rd27, %r16, 4;
	add.s64 	%rd28, %rd19, %rd27;
	ld.global.f32 	%f4, [%rd28];
	fma.rn.f32 	%f5, %f3, %f4, %f1;
	sub.s32 	%r17, %r2, %r14;
	mul.wide.s32 	%rd29, %r17, 4;
	add.s64 	%rd30, %rd43, %rd29;
	ld.global.f32 	%f6, [%rd30];
	sub.f32 	%f7, %f6, %f1;
	ld.global.u8 	%r18, [%rd26+1];
	mul.wide.u32 	%rd31, %r18, 4;
	add.s64 	%rd32, %rd19, %rd31;
	ld.global.f32 	%f8, [%rd32];
	fma.rn.f32 	%f9, %f7, %f8, %f5;
	ld.global.f32 	%f10, [%rd21+4];
	sub.f32 	%f11, %f10, %f1;
	ld.global.u8 	%r19, [%rd26+2];
	mul.wide.u32 	%rd33, %r19, 4;
	add.s64 	%rd34, %rd19, %rd33;
	ld.global.f32 	%f12, [%rd34];
	fma.rn.f32 	%f13, %f11, %f12, %f9;
	ld.global.f32 	%f14, [%rd21+-4];
	sub.f32 	%f15, %f14, %f1;
	ld.global.u8 	%r20, [%rd26+3];
	mul.wide.u32 	%rd35, %r20, 4;
	add.s64 	%rd36, %rd19, %rd35;
	ld.global.f32 	%f16, [%rd36];
	fma.rn.f32 	%f17, %f15, %f16, %f13;
	cvta.to.global.u64 	%rd37, %rd8;
	add.s64 	%rd38, %rd37, %rd20;
	ld.global.f32 	%f18, [%rd38];
	add.f32 	%f19, %f18, %f17;
	add.s64 	%rd39, %rd42, %rd20;
	st.global.f32 	[%rd39], %f19;
	cvta.to.global.u64 	%rd40, %rd7;
	add.s64 	%rd41, %rd40, %rd20;
	ld.global.f32 	%f20, [%rd41];
	mul.f32 	%f21, %f19, %f20;
	st.global.f32 	[%rd39], %f21;
$L__BB0_5:
	ret;

}


// ===== COMPILED SASS (sm_100) =====

	.target	sm_100

	.elftype	@"ET_EXEC"


//--------------------- .note.nv.tkinfo           --------------------------
	.section	.note.nv.tkinfo,"",@"SHT_NOTE"
	.sectionflags	@"SHF_NOTE_NV_TKINFO"
	.tkinfo
        /*0018*/ 	.word	0x00000002
        /*0030*/ 	.string	""
        /*0030*/ 	.string	"ptxas"
        /*0030*/ 	.string	"Cuda compilation tools, release 13.0, V13.0.88"
        /*0030*/ 	.string	"Build cuda_13.0.r13.0/compiler.36424714_0"
        /*0030*/ 	.string	"-arch sm_100 -m 64 "



//--------------------- .note.nv.cuinfo           --------------------------
	.section	.note.nv.cuinfo,"",@"SHT_NOTE"
	.sectionflags	@"SHF_NOTE_NV_CUINFO"
        /*0018*/ 	.short	0x0002
        /*001a*/ 	.short	0x0064
        /*001c*/ 	.short	0x0082
	.zero		2


//--------------------- .nv.info                  --------------------------
	.section	.nv.info,"",@"SHT_CUDA_INFO"
	.align	4


	//----- nvinfo : EIATTR_REGCOUNT
	.align		4
        /*0000*/ 	.byte	0x04, 0x2f
        /*0002*/ 	.short	(.L_1 - .L_0)
	.align		4
.L_0:
        /*0004*/ 	.word	index@(cuda_diffusion1)
        /*0008*/ 	.word	0x00000020


	//----- nvinfo : EIATTR_FRAME_SIZE
	.align		4
.L_1:
        /*000c*/ 	.byte	0x04, 0x11
        /*000e*/ 	.short	(.L_3 - .L_2)
	.align		4
.L_2:
        /*0010*/ 	.word	index@(cuda_diffusion1)
        /*0014*/ 	.word	0x00000000


	//----- nvinfo : EIATTR_MIN_STACK_SIZE
	.align		4
.L_3:
        /*0018*/ 	.byte	0x04, 0x12
        /*001a*/ 	.short	(.L_5 - .L_4)
	.align		4
.L_4:
        /*001c*/ 	.word	index@(cuda_diffusion1)
        /*0020*/ 	.word	0x00000000
.L_5:


//--------------------- .nv.compat                --------------------------
	.section	.nv.compat,"",@"SHT_CUDA_COMPAT_INFO"
	.align	4
        /*0000*/ 	.byte	0x02, 0x09, 0x00, 0x00, 0x02, 0x02, 0x01, 0x00, 0x02, 0x05, 0x05, 0x00, 0x03, 0x07, 0x01, 0x01
        /*0010*/ 	.byte	0x02, 0x03, 0x00, 0x00, 0x02, 0x06, 0x01, 0x00, 0x04, 0x0b, 0x08, 0x00, 0x09, 0x00, 0x00, 0x00
        /*0020*/ 	.byte	0x00, 0x00, 0x00, 0x00


//--------------------- .nv.info.cuda_diffusion1  --------------------------
	.section	.nv.info.cuda_diffusion1,"",@"SHT_CUDA_INFO"
	.sectionflags	@""
	.align	4


	//----- nvinfo : EIATTR_CUDA_API_VERSION
	.align		4
        /*0000*/ 	.byte	0x04, 0x37
        /*0002*/ 	.short	(.L_7 - .L_6)
.L_6:
        /*0004*/ 	.word	0x00000082


	//----- nvinfo : EIATTR_KPARAM_INFO
	.align		4
.L_7:
        /*0008*/ 	.byte	0x04, 0x17
        /*000a*/ 	.short	(.L_9 - .L_8)
.L_8:
        /*000c*/ 	.word	0x00000000
        /*0010*/ 	.short	0x0009
        /*0012*/ 	.short	0x0040
        /*0014*/ 	.byte	0x00, 0xf0, 0x11, 0x00


	//----- nvinfo : EIATTR_KPARAM_INFO
	.align		4
.L_9:
        /*0018*/ 	.byte	0x04, 0x17
        /*001a*/ 	.short	(.L_11 - .L_10)
.L_10:
        /*001c*/ 	.word	0x00000000
        /*0020*/ 	.short	0x0008
        /*0022*/ 	.short	0x0038
        /*0024*/ 	.byte	0x00, 0xf5, 0x21, 0x00


	//----- nvinfo : EIATTR_KPARAM_INFO
	.align		4
.L_11:
        /*0028*/ 	.byte	0x04, 0x17
        /*002a*/ 	.short	(.L_13 - .L_12)
.L_12:
        /*002c*/ 	.word	0x00000000
        /*0030*/ 	.short	0x0007
        /*0032*/ 	.short	0x0030
        /*0034*/ 	.byte	0x00, 0xf5, 0x21, 0x00


	//----- nvinfo : EIATTR_KPARAM_INFO
	.align		4
.L_13:
        /*0038*/ 	.byte	0x04, 0x17
        /*003a*/ 	.short	(.L_15 - .L_14)
.L_14:
        /*003c*/ 	.word	0x00000000
        /*0040*/ 	.short	0x0006
        /*0042*/ 	.short	0x0028
        /*0044*/ 	.byte	0x00, 0xf5, 0x21, 0x00


	//----- nvinfo : EIATTR_KPARAM_INFO
	.align		4
.L_15:
        /*0048*/ 	.byte	0x04, 0x17
        /*004a*/ 	.short	(.L_17 - .L_16)
.L_16:
        /*004c*/ 	.word	0x00000000
        /*0050*/ 	.short	0x0005
        /*0052*/ 	.short	0x0020
        /*0054*/ 	.byte	0x00, 0xf5, 0x21, 0x00


	//----- nvinfo : EIATTR_KPARAM_INFO
	.align		4
.L_17:
        /*0058*/ 	.byte	0x04, 0x17
        /*005a*/ 	.short	(.L_19 - .L_18)
.L_18:
        /*005c*/ 	.word	0x00000000
        /*0060*/ 	.short	0x0004
        /*0062*/ 	.short	0x0018
        /*0064*/ 	.byte	0x00, 0xf5, 0x21, 0x00


	//----- nvinfo : EIATTR_KPARAM_INFO
	.align		4
.L_19:
        /*0068*/ 	.byte	0x04, 0x17
        /*006a*/ 	.short	(.L_21 - .L_20)
.L_20:
        /*006c*/ 	.word	0x00000000
        /*0070*/ 	.short	0x0003
        /*0072*/ 	.short	0x0010
        /*0074*/ 	.byte	0x00, 0xf0, 0x11, 0x00


	//----- nvinfo : EIATTR_KPARAM_INFO
	.align		4
.L_21:
        /*0078*/ 	.byte	0x04, 0x17
        /*007a*/ 	.short	(.L_23 - .L_22)
.L_22:
        /*007c*/ 	.word	0x00000000
        /*0080*/ 	.short	0x0002
        /*0082*/ 	.short	0x000c
        /*0084*/ 	.byte	0x00, 0xf0, 0x09, 0x00


	//----- nvinfo : EIATTR_KPARAM_INFO
	.align		4
.L_23:
        /*0088*/ 	.byte	0x04, 0x17
        /*008a*/ 	.short	(.L_25 - .L_24)
.L_24:
        /*008c*/ 	.word	0x00000000
        /*0090*/ 	.short	0x0001
        /*0092*/ 	.short	0x0008
        /*0094*/ 	.byte	0x00, 0xf0, 0x11, 0x00


	//----- nvinfo : EIATTR_KPARAM_INFO
	.align		4
.L_25:
        /*0098*/ 	.byte	0x04, 0x17
        /*009a*/ 	.short	(.L_27 - .L_26)
.L_26:
        /*009c*/ 	.word	0x00000000
        /*00a0*/ 	.short	0x0000
        /*00a2*/ 	.short	0x0000
        /*00a4*/ 	.byte	0x00, 0xf5, 0x21, 0x00


	//----- nvinfo : EIATTR_SPARSE_MMA_MASK
	.align		4
.L_27:
        /*00a8*/ 	.byte	0x03, 0x50
        /*00aa*/ 	.short	0x0000


	//----- nvinfo : EIATTR_MAXREG_COUNT
	.align		4
        /*00ac*/ 	.byte	0x03, 0x1b
        /*00ae*/ 	.short	0x00ff


	//----- nvinfo : EIATTR_MERCURY_ISA_VERSION
	.align		4
        /*00b0*/ 	.byte	0x03, 0x5f
        /*00b2*/ 	.short	0x0101


	//----- nvinfo : EIATTR_VRC_CTA_INIT_COUNT
	.align		4
        /*00b4*/ 	.byte	0x02, 0x4a
	.zero		1
	.zero		1


	//----- nvinfo : EIATTR_EXIT_INSTR_OFFSETS
	.align		4
        /*00b8*/ 	.byte	0x04, 0x1c
        /*00ba*/ 	.short	(.L_29 - .L_28)


	//   ....[0]....
.L_28:
        /*00bc*/ 	.word	0x000000a0


	//   ....[1]....
        /*00c0*/ 	.word	0x000004e0


	//----- nvinfo : EIATTR_CBANK_PARAM_SIZE
	.align		4
.L_29:
        /*00c4*/ 	.byte	0x03, 0x19
        /*00c6*/ 	.short	0x0044


	//----- nvinfo : EIATTR_PARAM_CBANK
	.align		4
        /*00c8*/ 	.byte	0x04, 0x0a
        /*00ca*/ 	.short	(.L_31 - .L_30)
	.align		4
.L_30:
        /*00cc*/ 	.word	index@(.nv.constant0.cuda_diffusion1)
        /*00d0*/ 	.short	0x0380
        /*00d2*/ 	.short	0x0044


	//----- nvinfo : EIATTR_SW_WAR
	.align		4
.L_31:
        /*00d4*/ 	.byte	0x04, 0x36
        /*00d6*/ 	.short	(.L_33 - .L_32)
.L_32:
        /*00d8*/ 	.word	0x00000008
.L_33:


//--------------------- .nv.callgraph             --------------------------
	.section	.nv.callgraph,"",@"SHT_CUDA_CALLGRAPH"
	.align	4
	.sectionentsize	8
	.align		4
        /*0000*/ 	.word	0x00000000
	.align		4
        /*0004*/ 	.word	0xffffffff
	.align		4
        /*0008*/ 	.word	0x00000000
	.align		4
        /*000c*/ 	.word	0xfffffffe
	.align		4
        /*0010*/ 	.word	0x00000000
	.align		4
        /*0014*/ 	.word	0xfffffffd
	.align		4
        /*0018*/ 	.word	0x00000000
	.align		4
        /*001c*/ 	.word	0xfffffffc


//--------------------- .text.cuda_diffusion1     --------------------------
	.section	.text.cuda_diffusion1,"ax",@progbits
	.align	128
        .global         cuda_diffusion1
        .type           cuda_diffusion1,@function
        .size           cuda_diffusion1,(.L_x_1 - cuda_diffusion1)
        .other          cuda_diffusion1,@"STO_CUDA_ENTRY STV_DEFAULT"
cuda_diffusion1:
.text.cuda_diffusion1:
[----:B------:R-:W-:Y:S01]  /*0000*/  LDC R1, c[0x0][0x37c] ;  /* 0x0000df00ff017b82 */ /* 0x000fe20000000800 */
[----:B------:R-:W0:Y:S07]  /*0010*/  S2R R0, SR_TID.X ;  /* 0x0000000000007919 */ /* 0x000e2e0000002100 */
[----:B------:R-:W-:Y:S01]  /*0020*/  S2UR UR4, SR_CTAID.X ;  /* 0x00000000000479c3 */ /* 0x000fe20000002500 */
[----:B------:R-:W1:Y:S01]  /*0030*/  LDCU UR5, c[0x0][0x374] ;  /* 0x00006e80ff0577ac */ /* 0x000e620008000800 */
[----:B------:R-:W2:Y:S06]  /*0040*/  LDCU UR7, c[0x0][0x388] ;  /* 0x00007100ff0777ac */ /* 0x000eac0008000800 */
[----:B------:R-:W1:Y:S08]  /*0050*/  S2UR UR6, SR_CTAID.Y ;  /* 0x00000000000679c3 */ /* 0x000e700000002600 */
[----:B------:R-:W0:Y:S01]  /*0060*/  LDC R5, c[0x0][0x360] ;  /* 0x0000d800ff057b82 */ /* 0x000e220000000800 */
[----:B-1----:R-:W-:-:S06]  /*0070*/  UIMAD UR4, UR4, UR5, UR6 ;  /* 0x00000005040472a4 */ /* 0x002fcc000f8e0206 */
[----:B0-----:R-:W-:-:S05]  /*0080*/  IMAD R5, R5, UR4, R0 ;  /* 0x0000000405057c24 */ /* 0x001fca000f8e0200 */
[----:B--2---:R-:W-:-:S13]  /*0090*/  ISETP.GE.AND P0, PT, R5, UR7, PT ;  /* 0x0000000705007c0c */ /* 0x004fda000bf06270 */
[----:B------:R-:W-:Y:S05]  /*00a0*/  @P0 EXIT ;  /* 0x000000000000094d */ /* 0x000fea0003800000 */
[----:B------:R-:W0:Y:S01]  /*00b0*/  LDC.64 R2, c[0x0][0x380] ;  /* 0x0000e000ff027b82 */ /* 0x000e220000000a00 */
[----:B------:R-:W1:Y:S01]  /*00c0*/  LDCU.64 UR4, c[0x0][0x358] ;  /* 0x00006b00ff0477ac */ /* 0x000e620008000a00 */
[----:B------:R-:W2:Y:S06]  /*00d0*/  LDCU UR6, c[0x0][0x3c0] ;  /* 0x00007800ff0677ac */ /* 0x000eac0008000800 */
[----:B------:R-:W3:Y:S01]  /*00e0*/  LDC.64 R8, c[0x0][0x398] ;  /* 0x0000e600ff087b82 */ /* 0x000ee20000000a00 */
[----:B------:R-:W4:Y:S01]  /*00f0*/  LDCU.64 UR8, c[0x0][0x3b0] ;  /* 0x00007600ff0877ac */ /* 0x000f220008000a00 */
[----:B0-----:R-:W-:-:S05]  /*0100*/  IMAD.WIDE R2, R5, 0x4, R2 ;  /* 0x0000000405027825 */ /* 0x001fca00078e0202 */
[----:B-1----:R0:W2:Y:S02]  /*0110*/  LDG.E R17, desc[UR4][R2.64] ;  /* 0x0000000402117981 */ /* 0x0020a4000c1e1900 */
[----:B0-----:R-:W0:Y:S08]  /*0120*/  LDC R2, c[0x0][0x38c] ;  /* 0x0000e300ff027b82 */ /* 0x001e300000000800 */
[----:B------:R-:W1:Y:S01]  /*0130*/  LDC R16, c[0x0][0x398] ;  /* 0x0000e600ff107b82 */ /* 0x000e620000000800 */
[----:B--2---:R-:W-:-:S05]  /*0140*/  IMAD R0, R17, UR6, RZ ;  /* 0x0000000611007c24 */ /* 0x004fca000f8e02ff */
[----:B----4-:R-:W-:-:S04]  /*0150*/  IADD3 R6, P0, PT, R0, UR8, RZ ;  /* 0x0000000800067c10 */ /* 0x010fc8000ff1e0ff */
[----:B------:R-:W-:Y:S02]  /*0160*/  LEA.HI.X.SX32 R7, R0, UR9, 0x1, P0 ;  /* 0x0000000900077c11 */ /* 0x000fe400080f0eff */
[----:B------:R-:W2:Y:S03]  /*0170*/  LDC R0, c[0x0][0x390] ;  /* 0x0000e400ff007b82 */ /* 0x000ea60000000800 */
[----:B------:R-:W4:Y:S04]  /*0180*/  LDG.E.U8 R23, desc[UR4][R6.64] ;  /* 0x0000000406177981 */ /* 0x000f28000c1e1100 */
[----:B------:R-:W5:Y:S04]  /*0190*/  LDG.E.U8 R13, desc[UR4][R6.64+0x1] ;  /* 0x00000104060d7981 */ /* 0x000f68000c1e1100 */
[----:B------:R-:W5:Y:S04]  /*01a0*/  LDG.E.U8 R15, desc[UR4][R6.64+0x2] ;  /* 0x00000204060f7981 */ /* 0x000f68000c1e1100 */
[----:B------:R3:W5:Y:S01]  /*01b0*/  LDG.E.U8 R21, desc[UR4][R6.64+0x3] ;  /* 0x0000030406157981 */ /* 0x000762000c1e1100 */
[----:B------:R-:W1:Y:S01]  /*01c0*/  LDC R18, c[0x0][0x39c] ;  /* 0x0000e700ff127b82 */ /* 0x000e620000000800 */
[----:B0-----:R-:W-:-:S04]  /*01d0*/  LOP3.LUT R20, R2, 0xffff, RZ, 0xc0, !PT ;  /* 0x0000ffff02147812 */ /* 0x001fc800078ec0ff */
[-C--:B------:R-:W-:Y:S02]  /*01e0*/  IADD3 R25, PT, PT, R17, -R20.reuse, RZ ;  /* 0x8000001411197210 */ /* 0x080fe40007ffe0ff */
[----:B--2---:R-:W-:Y:S01]  /*01f0*/  ISETP.GE.AND P0, PT, R0, 0x1, PT ;  /* 0x000000010000780c */ /* 0x004fe20003f06270 */
[----:B------:R-:W4:Y:S08]  /*0200*/  LDC.64 R2, c[0x0][0x3b8] ;  /* 0x0000ee00ff027b82 */ /* 0x000f300000000a00 */
[----:B---3--:R-:W0:Y:S04]  /*0210*/  LDC.64 R6, c[0x0][0x3a8] ;  /* 0x0000ea00ff067b82 */ /* 0x008e280000000a00 */
[----:B------:R-:W-:-:S03]  /*0220*/  @P0 IMAD.WIDE.U32 R4, R20, R20, RZ ;  /* 0x0000001414040225 */ /* 0x000fc600078e00ff */
[C---:B------:R-:W-:Y:S02]  /*0230*/  @P0 LEA R10, P1, R4.reuse, R8, 0x2 ;  /* 0x00000008040a0211 */ /* 0x040fe400078210ff */
[----:B-1----:R-:W-:Y:S02]  /*0240*/  @!P0 MOV R10, R16 ;  /* 0x00000010000a8202 */ /* 0x002fe40000000f00 */
[----:B------:R-:W-:Y:S02]  /*0250*/  @P0 LEA.HI.X R11, R4, R9, R5, 0x2, P1 ;  /* 0x00000009040b0211 */ /* 0x000fe400008f1405 */
[----:B------:R-:W-:-:S03]  /*0260*/  @!P0 MOV R11, R18 ;  /* 0x00000012000b8202 */ /* 0x000fc60000000f00 */
[----:B------:R-:W-:-:S04]  /*0270*/  IMAD.WIDE R4, R17, 0x4, R10 ;  /* 0x0000000411047825 */ /* 0x000fc800078e020a */
[----:B------:R-:W-:Y:S01]  /*0280*/  IMAD.WIDE R10, R25, 0x4, R10 ;  /* 0x00000004190a7825 */ /* 0x000fe200078e020a */
[----:B------:R-:W2:Y:S03]  /*0290*/  LDG.E R19, desc[UR4][R4.64] ;  /* 0x0000000404137981 */ /* 0x000ea6000c1e1900 */
[----:B------:R-:W-:Y:S01]  /*02a0*/  IMAD.WIDE.U32 R28, R20, 0x4, R4 ;  /* 0x00000004141c7825 */ /* 0x000fe200078e0004 */
[----:B------:R-:W3:Y:S04]  /*02b0*/  LDG.E R24, desc[UR4][R4.64+0x4] ;  /* 0x0000040404187981 */ /* 0x000ee8000c1e1900 */
[----:B------:R1:W2:Y:S04]  /*02c0*/  LDG.E R0, desc[UR4][R28.64] ;  /* 0x000000041c007981 */ /* 0x0002a8000c1e1900 */
[----:B------:R-:W3:Y:S04]  /*02d0*/  LDG.E R10, desc[UR4][R10.64] ;  /* 0x000000040a0a7981 */ /* 0x000ee8000c1e1900 */
[----:B------:R-:W3:Y:S01]  /*02e0*/  LDG.E R26, desc[UR4][R4.64+-0x4] ;  /* 0xfffffc04041a7981 */ /* 0x000ee2000c1e1900 */
[----:B0-----:R-:W-:Y:S01]  /*02f0*/  IMAD.WIDE R6, R17, 0x4, R6 ;  /* 0x0000000411067825 */ /* 0x001fe200078e0206 */
[----:B-1----:R-:W0:Y:S05]  /*0300*/  LDC.64 R28, c[0x0][0x3a0] ;  /* 0x0000e800ff1c7b82 */ /* 0x002e2a0000000a00 */
[----:B------:R-:W3:Y:S01]  /*0310*/  LDG.E R6, desc[UR4][R6.64] ;  /* 0x0000000406067981 */ /* 0x000ee2000c1e1900 */
[----:B----4-:R-:W-:-:S04]  /*0320*/  IMAD.WIDE.U32 R22, R23, 0x4, R2 ;  /* 0x0000000417167825 */ /* 0x010fc800078e0002 */
[--C-:B-----5:R-:W-:Y:S02]  /*0330*/  IMAD.WIDE.U32 R12, R13, 0x4, R2.reuse ;  /* 0x000000040d0c7825 */ /* 0x120fe400078e0002 */
[----:B------:R-:W4:Y:S02]  /*0340*/  LDG.E R22, desc[UR4][R22.64] ;  /* 0x0000000416167981 */ /* 0x000f24000c1e1900 */
[--C-:B------:R-:W-:Y:S02]  /*0350*/  IMAD.WIDE.U32 R14, R15, 0x4, R2.reuse ;  /* 0x000000040f0e7825 */ /* 0x100fe400078e0002 */
[----:B------:R-:W5:Y:S02]  /*0360*/  LDG.E R12, desc[UR4][R12.64] ;  /* 0x000000040c0c7981 */ /* 0x000f64000c1e1900 */
[----:B------:R-:W-:Y:S02]  /*0370*/  IMAD.WIDE.U32 R2, R21, 0x4, R2 ;  /* 0x0000000415027825 */ /* 0x000fe400078e0002 */
[----:B------:R-:W5:Y:S04]  /*0380*/  LDG.E R14, desc[UR4][R14.64] ;  /* 0x000000040e0e7981 */ /* 0x000f68000c1e1900 */
[----:B------:R1:W5:Y:S01]  /*0390*/  LDG.E R2, desc[UR4][R2.64] ;  /* 0x0000000402027981 */ /* 0x000362000c1e1900 */
[----:B------:R-:W-:-:S03]  /*03a0*/  @!P0 IMAD.WIDE.U32 R20, R20, R20, RZ ;  /* 0x0000001414148225 */ /* 0x000fc600078e00ff */
[C---:B------:R-:W-:Y:S02]  /*03b0*/  @!P0 LEA R16, P1, R20.reuse, R8, 0x2 ;  /* 0x0000000814108211 */ /* 0x040fe400078210ff */
[----:B-1----:R-:W-:Y:S02]  /*03c0*/  @P0 MOV R3, R18 ;  /* 0x0000001200030202 */ /* 0x002fe40000000f00 */
[----:B------:R-:W-:Y:S01]  /*03d0*/  @!P0 LEA.HI.X R3, R20, R9, R21, 0x2, P1 ;  /* 0x0000000914038211 */ /* 0x000fe200008f1415 */
[----:B0-----:R-:W-:-:S04]  /*03e0*/  IMAD.WIDE R28, R17, 0x4, R28 ;  /* 0x00000004111c7825 */ /* 0x001fc800078e021c */
[C---:B--2---:R-:W-:Y:S01]  /*03f0*/  FADD R0, -R19.reuse, R0 ;  /* 0x0000000013007221 */ /* 0x044fe20000000100 */
[C---:B---3--:R-:W-:Y:S01]  /*0400*/  FADD R10, -R19.reuse, R10 ;  /* 0x0000000a130a7221 */ /* 0x048fe20000000100 */
[C---:B------:R-:W-:Y:S01]  /*0410*/  FADD R24, -R19.reuse, R24 ;  /* 0x0000001813187221 */ /* 0x040fe20000000100 */
[----:B------:R-:W-:Y:S01]  /*0420*/  FADD R26, -R19, R26 ;  /* 0x0000001a131a7221 */ /* 0x000fe20000000100 */
[----:B----4-:R-:W-:-:S04]  /*0430*/  FFMA R11, R0, R22, R19 ;  /* 0x00000016000b7223 */ /* 0x010fc80000000013 */
[----:B-----5:R-:W-:-:S04]  /*0440*/  FFMA R11, R10, R12, R11 ;  /* 0x0000000c0a0b7223 */ /* 0x020fc8000000000b */
[----:B------:R-:W-:-:S04]  /*0450*/  FFMA R11, R24, R14, R11 ;  /* 0x0000000e180b7223 */ /* 0x000fc8000000000b */
[----:B------:R-:W-:Y:S01]  /*0460*/  FFMA R11, R26, R2, R11 ;  /* 0x000000021a0b7223 */ /* 0x000fe2000000000b */
[----:B------:R-:W-:-:S03]  /*0470*/  MOV R2, R16 ;  /* 0x0000001000027202 */ /* 0x000fc60000000f00 */
[----:B------:R-:W-:Y:S02]  /*0480*/  FADD R11, R11, R6 ;  /* 0x000000060b0b7221 */ /* 0x000fe40000000000 */
[----:B------:R-:W-:-:S05]  /*0490*/  IMAD.WIDE R2, R17, 0x4, R2 ;  /* 0x0000000411027825 */ /* 0x000fca00078e0202 */
[----:B------:R-:W-:Y:S04]  /*04a0*/  STG.E desc[UR4][R2.64], R11 ;  /* 0x0000000b02007986 */ /* 0x000fe8000c101904 */
[----:B------:R-:W2:Y:S02]  /*04b0*/  LDG.E R28, desc[UR4][R28.64] ;  /* 0x000000041c1c7981 */ /* 0x000ea4000c1e1900 */
[----:B--2---:R-:W-:-:S05]  /*04c0*/  FMUL R5, R11, R28 ;  /* 0x0000001c0b057220 */ /* 0x004fca0000400000 */
[----:B------:R-:W-:Y:S01]  /*04d0*/  STG.E desc[UR4][R2.64], R5 ;  /* 0x0000000502007986 */ /* 0x000fe2000c101904 */
[----:B------:R-:W-:Y:S05]  /*04e0*/  EXIT ;  /* 0x000000000000794d */ /* 0x000fea0003800000 */
.L_x_0:
[----:B------:R-:W-:-:S00]  /*04f0*/  BRA `(.L_x_0) ;  /* 0xfffffffc00fc7947 */ /* 0x000fc0000383ffff */
[----:B------:R-:W-:-:S00]  /*0500*/  NOP ;  /* 0x0000000000007918 */ /* 0x000fc00000000000 */
[----:B------:R-:W-:-:S00]  /*0510*/  NOP ;  /* 0x0000000000007918 */ /* 0x000fc00000000000 */
[----:B------:R-:W-:-:S00]  /*0520*/  NOP ;  /* 0x0000000000007918 */ /* 0x000fc00000000000 */
[----:B------:R-:W-:-:S00]  /*0530*/  NOP ;  /* 0x0000000000007918 */ /* 0x000fc00000000000 */
[----:B------:R-:W-:-:S00]  /*0540*/  NOP ;  /* 0x0000000000007918 */ /* 0x000fc00000000000 */
[----:B------:R-:W-:-:S00]  /*0550*/  NOP ;  /* 0x0000000000007918 */ /* 0x000fc00000000000 */
[----:B------:R-:W-:-:S00]  /*0560*/  NOP ;  /* 0x0000000000007918 */ /* 0x000fc00000000000 */
[----:B------:R-:W-:-:S00]  /*0570*/  NOP ;  /* 0x0000000000007918 */ /* 0x000fc00000000000 */
.L_x_1:


//--------------------- .nv.shared.reserved.0     --------------------------
	.section	.nv.shared.reserved.0,"aw",@nobits
	.weak		__nv_reservedSMEM_offset_0_alias
	.size		__nv_reservedSMEM_offset_0_alias, 0, 64
	.other		__nv_reservedSMEM_offset_0_alias,@"STO_CUDA_RESERVED_SHARED STV_DEFAULT"
__nv_reservedSMEM_offset_0_alias:
	.zero		0
	.zero		64


//--------------------- .nv.constant0.cuda_diffusion1 --------------------------
	.section	.nv.constant0.cuda_diffusion1,"a",@progbits
	.sectionflags	@""
	.align	4
.nv.constant0.cuda_diffusion1:
	.zero		964


//--------------------- SYMBOLS --------------------------

	.type		.nv.reservedSmem.offset0,@object
	.size		.nv.reservedSmem.offset0,0x4
